	.headerflags	@"EF_CUDA_TEXMODE_UNIFIED EF_CUDA_64BIT_ADDRESS EF_CUDA_ACCELERATORS EF_CUDA_SM90 EF_CUDA_VIRTUAL_SM(EF_CUDA_SM90)"
	.elftype	@"ET_EXEC"


//--------------------- .nv.info                  --------------------------
	.section	.nv.info,"",@"SHT_CUDA_INFO"
	.align	4


	//----- nvinfo : EIATTR_REGCOUNT
	.align		4
        /*0000*/ 	.byte	0x04, 0x2f
        /*0002*/ 	.short	(.L_3 - .L_2)
	.align		4
.L_2:
        /*0004*/ 	.word	index@(triton_poi_fused__native_batch_norm_legit_no_training_relu_9)
        /*0008*/ 	.word	0x00000012


	//----- nvinfo : EIATTR_MIN_STACK_SIZE
	.align		4
.L_3:
        /*000c*/ 	.byte	0x04, 0x12
        /*000e*/ 	.short	(.L_5 - .L_4)
	.align		4
.L_4:
        /*0010*/ 	.word	index@(triton_poi_fused__native_batch_norm_legit_no_training_relu_9)
        /*0014*/ 	.word	0x00000000


	//----- nvinfo : EIATTR_FRAME_SIZE
	.align		4
.L_5:
        /*0018*/ 	.byte	0x04, 0x11
        /*001a*/ 	.short	(.L_7 - .L_6)
	.align		4
.L_6:
        /*001c*/ 	.word	index@(triton_poi_fused__native_batch_norm_legit_no_training_relu_9)
        /*0020*/ 	.word	0x00000000


	//----- nvinfo : EIATTR_MIN_STACK_SIZE
	.align		4
.L_7:
        /*0024*/ 	.byte	0x04, 0x12
        /*0026*/ 	.short	(.L_9 - .L_8)
	.align		4
.L_8:
        /*0028*/ 	.word	index@(triton_poi_fused__native_batch_norm_legit_no_training_relu_9)
        /*002c*/ 	.word	0x00000000
.L_9:


//--------------------- .nv.info.triton_poi_fused__native_batch_norm_legit_no_training_relu_9 --------------------------
	.section	.nv.info.triton_poi_fused__native_batch_norm_legit_no_training_relu_9,"",@"SHT_CUDA_INFO"
	.sectionflags	@""
	.align	4


	//----- nvinfo : EIATTR_CUDA_API_VERSION
	.align		4
        /*0000*/ 	.byte	0x04, 0x37
        /*0002*/ 	.short	(.L_11 - .L_10)
.L_10:
        /*0004*/ 	.word	0x0000007c


	//----- nvinfo : EIATTR_KPARAM_INFO
	.align		4
.L_11:
        /*0008*/ 	.byte	0x04, 0x17
        /*000a*/ 	.short	(.L_13 - .L_12)
.L_12:
        /*000c*/ 	.word	0x00000000
        /*0010*/ 	.short	0x0006
        /*0012*/ 	.short	0x0030
        /*0014*/ 	.byte	0x00, 0xf0, 0x11, 0x00


	//----- nvinfo : EIATTR_KPARAM_INFO
	.align		4
.L_13:
        /*0018*/ 	.byte	0x04, 0x17
        /*001a*/ 	.short	(.L_15 - .L_14)
.L_14:
        /*001c*/ 	.word	0x00000000
        /*0020*/ 	.short	0x0005
        /*0022*/ 	.short	0x0028
        /*0024*/ 	.byte	0x00, 0xf4, 0x21, 0x00


	//----- nvinfo : EIATTR_KPARAM_INFO
	.align		4
.L_15:
        /*0028*/ 	.byte	0x04, 0x17
        /*002a*/ 	.short	(.L_17 - .L_16)
.L_16:
        /*002c*/ 	.word	0x00000000
        /*0030*/ 	.short	0x0004
        /*0032*/ 	.short	0x0020
        /*0034*/ 	.byte	0x00, 0xf4, 0x21, 0x00


	//----- nvinfo : EIATTR_KPARAM_INFO
	.align		4
.L_17:
        /*0038*/ 	.byte	0x04, 0x17
        /*003a*/ 	.short	(.L_19 - .L_18)
.L_18:
        /*003c*/ 	.word	0x00000000
        /*0040*/ 	.short	0x0003
        /*0042*/ 	.short	0x0018
        /*0044*/ 	.byte	0x00, 0xf4, 0x21, 0x00


	//----- nvinfo : EIATTR_KPARAM_INFO
	.align		4
.L_19:
        /*0048*/ 	.byte	0x04, 0x17
        /*004a*/ 	.short	(.L_21 - .L_20)
.L_20:
        /*004c*/ 	.word	0x00000000
        /*0050*/ 	.short	0x0002
        /*0052*/ 	.short	0x0010
        /*0054*/ 	.byte	0x00, 0xf4, 0x21, 0x00


	//----- nvinfo : EIATTR_KPARAM_INFO
	.align		4
.L_21:
        /*0058*/ 	.byte	0x04, 0x17
        /*005a*/ 	.short	(.L_23 - .L_22)
.L_22:
        /*005c*/ 	.word	0x00000000
        /*0060*/ 	.short	0x0001
        /*0062*/ 	.short	0x0008
        /*0064*/ 	.byte	0x00, 0xf4, 0x21, 0x00


	//----- nvinfo : EIATTR_KPARAM_INFO
	.align		4
.L_23:
        /*0068*/ 	.byte	0x04, 0x17
        /*006a*/ 	.short	(.L_25 - .L_24)
.L_24:
        /*006c*/ 	.word	0x00000000
        /*0070*/ 	.short	0x0000
        /*0072*/ 	.short	0x0000
        /*0074*/ 	.byte	0x00, 0xf4, 0x21, 0x00


	//----- nvinfo : EIATTR_SPARSE_MMA_MASK
	.align		4
.L_25:
        /*0078*/ 	.byte	0x03, 0x50
        /*007a*/ 	.short	0x0000


	//----- nvinfo : EIATTR_MAXREG_COUNT
	.align		4
        /*007c*/ 	.byte	0x03, 0x1b
        /*007e*/ 	.short	0x00ff


	//----- nvinfo : EIATTR_EXIT_INSTR_OFFSETS
	.align		4
        /*0080*/ 	.byte	0x04, 0x1c
        /*0082*/ 	.short	(.L_27 - .L_26)


	//   ....[0]....
.L_26:
        /*0084*/ 	.word	0x000003c0


	//----- nvinfo : EIATTR_REQNTID
	.align		4
.L_27:
        /*0088*/ 	.byte	0x04, 0x10
        /*008a*/ 	.short	(.L_29 - .L_28)
.L_28:
        /*008c*/ 	.word	0x00000100
        /*0090*/ 	.word	0x00000001
        /*0094*/ 	.word	0x00000001


	//----- nvinfo : EIATTR_CBANK_PARAM_SIZE
	.align		4
.L_29:
        /*0098*/ 	.byte	0x03, 0x19
        /*009a*/ 	.short	0x0034


	//----- nvinfo : EIATTR_PARAM_CBANK
	.align		4
        /*009c*/ 	.byte	0x04, 0x0a
        /*009e*/ 	.short	(.L_31 - .L_30)
	.align		4
.L_30:
        /*00a0*/ 	.word	index@(.nv.constant0.triton_poi_fused__native_batch_norm_legit_no_training_relu_9)
        /*00a4*/ 	.short	0x0210
        /*00a6*/ 	.short	0x0034


	//----- nvinfo : EIATTR_SW_WAR
	.align		4
.L_31:
        /*00a8*/ 	.byte	0x04, 0x36
        /*00aa*/ 	.short	(.L_33 - .L_32)
.L_32:
        /*00ac*/ 	.word	0x00000008
.L_33:


//--------------------- .nv.callgraph             --------------------------
	.section	.nv.callgraph,"",@"SHT_CUDA_CALLGRAPH"
	.align	4
	.sectionentsize	8
	.align		4
        /*0000*/ 	.word	0x00000000
	.align		4
        /*0004*/ 	.word	0xffffffff
	.align		4
        /*0008*/ 	.word	0x00000000
	.align		4
        /*000c*/ 	.word	0xfffffffe
	.align		4
        /*0010*/ 	.word	0x00000000
	.align		4
        /*0014*/ 	.word	0xfffffffd
	.align		4
        /*0018*/ 	.word	0x00000000
	.align		4
        /*001c*/ 	.word	0xfffffffc


//--------------------- .nv.constant4             --------------------------
	.section	.nv.constant4,"a",@progbits
	.align	8
	.align		8
.nv.constant4:
        /*0000*/ 	.dword	_$_str
	.align		8
        /*0008*/ 	.dword	_$_str_$_2


//--------------------- .text.triton_poi_fused__native_batch_norm_legit_no_training_relu_9 --------------------------
	.section	.text.triton_poi_fused__native_batch_norm_legit_no_training_relu_9,"ax",@progbits
	.align	128
        .global         triton_poi_fused__native_batch_norm_legit_no_training_relu_9
        .type           triton_poi_fused__native_batch_norm_legit_no_training_relu_9,@function
        .size           triton_poi_fused__native_batch_norm_legit_no_training_relu_9,(.L_x_1 - triton_poi_fused__native_batch_norm_legit_no_training_relu_9)
        .other          triton_poi_fused__native_batch_norm_legit_no_training_relu_9,@"STO_CUDA_ENTRY STV_DEFAULT"
triton_poi_fused__native_batch_norm_legit_no_training_relu_9:
.text.triton_poi_fused__native_batch_norm_legit_no_training_relu_9:
[----:B------:R-:W-:Y:S01]  /*0000*/  LDC R1, c[0x0][0x28] ;  /* 0x00000a00ff017b82 */ /* 0x000fe20000000800 */
[----:B------:R-:W1:Y:S07]  /*0010*/  S2R R0, SR_TID.X ;  /* 0x0000000000007919 */ /* 0x000e6e0000002100 */
[----:B------:R-:W2:Y:S01]  /*0020*/  LDC.64 R2, c[0x0][0x220] ;  /* 0x00008800ff027b82 */ /* 0x000ea20000000a00 */
[----:B------:R-:W-:Y:S01]  /*0030*/  ULDC.64 UR4, c[0x0][0x208] ;  /* 0x0000820000047ab9 */ /* 0x000fe20000000a00 */
[----:B------:R-:W3:Y:S06]  /*0040*/  S2R R5, SR_CTAID.X ;  /* 0x0000000000057919 */ /* 0x000eec0000002500 */
[----:B------:R-:W4:Y:S08]  /*0050*/  LDC.64 R6, c[0x0][0x218] ;  /* 0x00008600ff067b82 */ /* 0x000f300000000a00 */
[----:B------:R-:W5:Y:S08]  /*0060*/  LDC.64 R8, c[0x0][0x228] ;  /* 0x00008a00ff087b82 */ /* 0x000f700000000a00 */
[----:B------:R-:W5:Y:S01]  /*0070*/  LDC.64 R10, c[0x0][0x230] ;  /* 0x00008c00ff0a7b82 */ /* 0x000f620000000a00 */
[----:B-1----:R-:W-:-:S04]  /*0080*/  SHF.L.U32 R0, R0, 0x1, RZ ;  /* 0x0000000100007819 */ /* 0x002fc800000006ff */
[----:B------:R-:W-:-:S04]  /*0090*/  LOP3.LUT R0, R0, 0x1fe, RZ, 0xc0, !PT ;  /* 0x000001fe00007812 */ /* 0x000fc800078ec0ff */
[----:B---3--:R-:W-:-:S05]  /*00a0*/  LEA R0, R5, R0, 0x9 ;  /* 0x0000000005007211 */ /* 0x008fca00078e48ff */
[----:B------:R-:W-:-:S05]  /*00b0*/  IMAD.HI R4, R0, 0x38e38e39, RZ ;  /* 0x38e38e3900047827 */ /* 0x000fca00078e02ff */
[----:B------:R-:W-:-:S04]  /*00c0*/  SHF.R.U32.HI R5, RZ, 0x1f, R4 ;  /* 0x0000001fff057819 */ /* 0x000fc80000011604 */
[----:B------:R-:W-:-:S05]  /*00d0*/  LEA.HI.SX32 R5, R4, R5, 0x1a ;  /* 0x0000000504057211 */ /* 0x000fca00078fd2ff */
[----:B------:R-:W-:Y:S02]  /*00e0*/  IMAD R13, R5, -0x120, R0 ;  /* 0xfffffee0050d7824 */ /* 0x000fe400078e0200 */
[----:B------:R-:W1:Y:S02]  /*00f0*/  LDC.64 R4, c[0x0][0x210] ;  /* 0x00008400ff047b82 */ /* 0x000e640000000a00 */
[----:B--2---:R-:W-:-:S06]  /*0100*/  IMAD.WIDE R2, R13, 0x4, R2 ;  /* 0x000000040d027825 */ /* 0x004fcc00078e0202 */
[----:B------:R-:W2:Y:S01]  /*0110*/  LDG.E.EL.64 R2, desc[UR4][R2.64] ;  /* 0x0000000402027981 */ /* 0x000ea2000c2e1b00 */
[----:B----4-:R-:W-:-:S04]  /*0120*/  IMAD.WIDE R6, R13, 0x4, R6 ;  /* 0x000000040d067825 */ /* 0x010fc800078e0206 */
[C---:B-----5:R-:W-:Y:S02]  /*0130*/  IMAD.WIDE R8, R13.reuse, 0x4, R8 ;  /* 0x000000040d087825 */ /* 0x060fe400078e0208 */
[----:B------:R-:W3:Y:S02]  /*0140*/  LDG.E.EL.64 R6, desc[UR4][R6.64] ;  /* 0x0000000406067981 */ /* 0x000ee4000c2e1b00 */
[----:B0-----:R-:W-:Y:S02]  /*0150*/  IMAD.WIDE R10, R13, 0x4, R10 ;  /* 0x000000040d0a7825 */ /* 0x001fe400078e020a */
[----:B------:R-:W4:Y:S04]  /*0160*/  LDG.E.EL.64 R8, desc[UR4][R8.64] ;  /* 0x0000000408087981 */ /* 0x000f28000c2e1b00 */
[----:B------:R-:W4:Y:S01]  /*0170*/  LDG.E.EL.64 R10, desc[UR4][R10.64] ;  /* 0x000000040a0a7981 */ /* 0x000f22000c2e1b00 */
[----:B-1----:R-:W-:-:S06]  /*0180*/  IMAD.WIDE R4, R0, 0x4, R4 ;  /* 0x0000000400047825 */ /* 0x002fcc00078e0204 */
[----:B------:R-:W3:Y:S01]  /*0190*/  LDG.E.64 R4, desc[UR4][R4.64] ;  /* 0x0000000404047981 */ /* 0x000ee2000c1e1b00 */
[----:B------:R-:W-:Y:S01]  /*01a0*/  HFMA2.MMA R14, -RZ, RZ, 1.625, 0 ;  /* 0x3e800000ff0e7435 */ /* 0x000fe200000001ff */
[----:B--2---:R-:W-:Y:S01]  /*01b0*/  FADD R2, R2, 9.9999997473787516356e-06 ;  /* 0x3727c5ac02027421 */ /* 0x004fe20000000000 */
[----:B------:R-:W-:-:S03]  /*01c0*/  FADD R3, R3, 9.9999997473787516356e-06 ;  /* 0x3727c5ac03037421 */ /* 0x000fc60000000000 */
[----:B------:R-:W0:Y:S08]  /*01d0*/  MUFU.SQRT R12, R2 ;  /* 0x00000002000c7308 */ /* 0x000e300000002000 */
[----:B------:R1:W2:Y:S01]  /*01e0*/  MUFU.SQRT R13, R3 ;  /* 0x00000003000d7308 */ /* 0x0002a20000002000 */
[C---:B0-----:R-:W-:Y:S02]  /*01f0*/  FSETP.GT.AND P0, PT, R12.reuse, 8.50705917302346158658e+37, PT ;  /* 0x7e8000000c00780b */ /* 0x041fe40003f04000 */
[----:B------:R-:W-:Y:S01]  /*0200*/  FSETP.GEU.AND P2, PT, R12, 1.175494350822287508e-38, PT ;  /* 0x008000000c00780b */ /* 0x000fe20003f4e000 */
[----:B-1----:R-:W0:Y:S01]  /*0210*/  LDC.64 R2, c[0x0][0x238] ;  /* 0x00008e00ff027b82 */ /* 0x002e220000000a00 */
[----:B--2---:R-:W-:-:S02]  /*0220*/  FSETP.GT.AND P1, PT, R13, 8.50705917302346158658e+37, PT ;  /* 0x7e8000000d00780b */ /* 0x004fc40003f24000 */
[----:B------:R-:W-:-:S07]  /*0230*/  FSETP.GEU.AND P3, PT, R13, 1.175494350822287508e-38, PT ;  /* 0x008000000d00780b */ /* 0x000fce0003f6e000 */
[----:B------:R-:W-:-:S04]  /*0240*/  @P0 FMUL R12, R12, 0.25 ;  /* 0x3e8000000c0c0820 */ /* 0x000fc80000400000 */
[----:B------:R-:W-:Y:S01]  /*0250*/  @!P2 FMUL R12, R12, 16777216 ;  /* 0x4b8000000c0ca820 */ /* 0x000fe20000400000 */
[----:B------:R-:W-:-:S04]  /*0260*/  @P1 FMUL R13, R13, 0.25 ;  /* 0x3e8000000d0d1820 */ /* 0x000fc80000400000 */
[----:B------:R-:W-:Y:S01]  /*0270*/  @!P3 FMUL R13, R13, 16777216 ;  /* 0x4b8000000d0db820 */ /* 0x000fe20000400000 */
[----:B------:R-:W1:Y:S01]  /*0280*/  MUFU.RCP R12, R12 ;  /* 0x0000000c000c7308 */ /* 0x000e620000001000 */
[----:B------:R-:W-:-:S07]  /*0290*/  FSEL R15, R14, 1, P0 ;  /* 0x3f8000000e0f7808 */ /* 0x000fce0000000000 */
[----:B------:R-:W2:Y:S01]  /*02a0*/  MUFU.RCP R13, R13 ;  /* 0x0000000d000d7308 */ /* 0x000ea20000001000 */
[----:B------:R-:W-:Y:S01]  /*02b0*/  FSEL R14, R14, 1, P1 ;  /* 0x3f8000000e0e7808 */ /* 0x000fe20000800000 */
[----:B------:R-:W-:-:S04]  /*02c0*/  @!P2 FMUL R15, R15, 16777216 ;  /* 0x4b8000000f0fa820 */ /* 0x000fc80000400000 */
[----:B------:R-:W-:Y:S01]  /*02d0*/  @!P3 FMUL R14, R14, 16777216 ;  /* 0x4b8000000e0eb820 */ /* 0x000fe20000400000 */
[----:B---3--:R-:W-:Y:S01]  /*02e0*/  FADD R5, R5, -R7 ;  /* 0x8000000705057221 */ /* 0x008fe20000000000 */
[----:B------:R-:W-:Y:S01]  /*02f0*/  FADD R4, R4, -R6 ;  /* 0x8000000604047221 */ /* 0x000fe20000000000 */
[----:B-1----:R-:W-:Y:S01]  /*0300*/  FMUL R15, R12, R15 ;  /* 0x0000000f0c0f7220 */ /* 0x002fe20000400000 */
[----:B--2---:R-:W-:-:S03]  /*0310*/  FMUL R14, R13, R14 ;  /* 0x0000000e0d0e7220 */ /* 0x004fc60000400000 */
[----:B------:R-:W-:Y:S01]  /*0320*/  FMUL R15, R4, R15 ;  /* 0x0000000f040f7220 */ /* 0x000fe20000400000 */
[----:B------:R-:W-:-:S03]  /*0330*/  FMUL R14, R5, R14 ;  /* 0x0000000e050e7220 */ /* 0x000fc60000400000 */
[----:B----4-:R-:W-:Y:S01]  /*0340*/  FFMA R8, R8, R15, R10 ;  /* 0x0000000f08087223 */ /* 0x010fe2000000000a */
[----:B------:R-:W-:-:S04]  /*0350*/  FFMA R9, R9, R14, R11 ;  /* 0x0000000e09097223 */ /* 0x000fc8000000000b */
[----:B------:R-:W-:Y:S02]  /*0360*/  FSETP.GEU.AND P0, PT, R8, RZ, PT ;  /* 0x000000ff0800720b */ /* 0x000fe40003f0e000 */
[C---:B------:R-:W-:Y:S01]  /*0370*/  FSETP.GEU.AND P1, PT, R9.reuse, RZ, PT ;  /* 0x000000ff0900720b */ /* 0x040fe20003f2e000 */
[----:B0-----:R-:W-:Y:S01]  /*0380*/  IMAD.WIDE R2, R0, 0x4, R2 ;  /* 0x0000000400027825 */ /* 0x001fe200078e0202 */
[----:B------:R-:W-:Y:S02]  /*0390*/  FSEL R8, R8, RZ, P0 ;  /* 0x000000ff08087208 */ /* 0x000fe40000000000 */
[----:B------:R-:W-:-:S05]  /*03a0*/  FSEL R9, R9, RZ, P1 ;  /* 0x000000ff09097208 */ /* 0x000fca0000800000 */
[----:B------:R-:W-:Y:S01]  /*03b0*/  STG.E.64 desc[UR4][R2.64], R8 ;  /* 0x0000000802007986 */ /* 0x000fe2000c101b04 */
[----:B------:R-:W-:Y:S05]  /*03c0*/  EXIT ;  /* 0x000000000000794d */ /* 0x000fea0003800000 */
.L_x_0:
[----:B------:R-:W-:-:S00]  /*03d0*/  BRA `(.L_x_0) ;  /* 0xfffffffc00fc7947 */ /* 0x000fc0000383ffff */
[----:B------:R-:W-:-:S00]  /*03e0*/  NOP ;  /* 0x0000000000007918 */ /* 0x000fc00000000000 */
        /* <DEDUP_REMOVED lines=9> */
.L_x_1:


//--------------------- .nv.global.init           --------------------------
	.section	.nv.global.init,"aw",@progbits
.nv.global.init:
	.type		_$_str,@object
	.size		_$_str,(_$_str_$_2 - _$_str)
_$_str:
        /*0000*/ 	.byte	0x5f, 0x5f, 0x43, 0x55, 0x44, 0x41, 0x5f, 0x46, 0x54, 0x5a, 0x00
	.type		_$_str_$_2,@object
	.size		_$_str_$_2,(.L_1 - _$_str_$_2)
_$_str_$_2:
        /*000b*/ 	.byte	0x5f, 0x5f, 0x43, 0x55, 0x44, 0x41, 0x5f, 0x50, 0x52, 0x45, 0x43, 0x5f, 0x53, 0x51, 0x52, 0x54
        /*001b*/ 	.byte	0x00
.L_1:


//--------------------- .nv.constant0.triton_poi_fused__native_batch_norm_legit_no_training_relu_9 --------------------------
	.section	.nv.constant0.triton_poi_fused__native_batch_norm_legit_no_training_relu_9,"a",@progbits
	.sectionflags	@""
	.align	4
.nv.constant0.triton_poi_fused__native_batch_norm_legit_no_training_relu_9:
	.zero		580
